//
// Generated by NVIDIA NVVM Compiler
//
// Compiler Build ID: CL-36424714
// Cuda compilation tools, release 13.0, V13.0.88
// Based on NVVM 20.0.0
//

.version 9.0
.target sm_100
.address_size 64

	// .globl	_Z9gpu_arithPiS_

.visible .entry _Z9gpu_arithPiS_(
	.param .u64 .ptr .align 1 _Z9gpu_arithPiS__param_0,
	.param .u64 .ptr .align 1 _Z9gpu_arithPiS__param_1
)
{
	.reg .pred 	%p<2>;
	.reg .b32 	%r<25>;
	.reg .b64 	%rd<9>;

	ld.param.u64 	%rd2, [_Z9gpu_arithPiS__param_0];
	ld.param.u64 	%rd1, [_Z9gpu_arithPiS__param_1];
	cvta.to.global.u64 	%rd3, %rd2;
	mov.u32 	%r9, %ctaid.x;
	mov.u32 	%r10, %ntid.x;
	mov.u32 	%r11, %tid.x;
	mad.lo.s32 	%r1, %r9, %r10, %r11;
	mul.wide.u32 	%rd4, %r1, 4;
	add.s64 	%rd5, %rd3, %rd4;
	ld.global.u32 	%r2, [%rd5];
	add.s32 	%r3, %r2, -1;
	mov.b32 	%r23, 0;
	mov.u32 	%r24, %r23;
$L__BB0_1:
	add.s32 	%r12, %r24, %r3;
	mul.lo.s32 	%r13, %r12, %r2;
	div.s32 	%r14, %r13, %r2;
	add.s32 	%r15, %r14, %r3;
	mul.lo.s32 	%r16, %r15, %r2;
	div.s32 	%r17, %r16, %r2;
	add.s32 	%r18, %r17, %r3;
	mul.lo.s32 	%r19, %r18, %r2;
	div.s32 	%r20, %r19, %r2;
	add.s32 	%r21, %r20, %r3;
	mul.lo.s32 	%r22, %r21, %r2;
	div.s32 	%r24, %r22, %r2;
	add.s32 	%r23, %r23, 4;
	setp.ne.s32 	%p1, %r23, 100;
	@%p1 bra 	$L__BB0_1;
	cvta.to.global.u64 	%rd6, %rd1;
	add.s64 	%rd8, %rd6, %rd4;
	st.global.u32 	[%rd8], %r24;
	ret;

}


// ===== COMPILED SASS (sm_100) =====

	.target	sm_100

	.elftype	@"ET_EXEC"


//--------------------- .note.nv.tkinfo           --------------------------
	.section	.note.nv.tkinfo,"",@"SHT_NOTE"
	.sectionflags	@"SHF_NOTE_NV_TKINFO"
	.tkinfo
        /*0018*/ 	.word	0x00000002
        /*0030*/ 	.string	""
        /*0030*/ 	.string	"ptxas"
        /*0030*/ 	.string	"Cuda compilation tools, release 13.0, V13.0.88"
        /*0030*/ 	.string	"Build cuda_13.0.r13.0/compiler.36424714_0"
        /*0030*/ 	.string	"-arch sm_100 -m 64 "



//--------------------- .note.nv.cuinfo           --------------------------
	.section	.note.nv.cuinfo,"",@"SHT_NOTE"
	.sectionflags	@"SHF_NOTE_NV_CUINFO"
        /*0018*/ 	.short	0x0002
        /*001a*/ 	.short	0x0064
        /*001c*/ 	.short	0x0082
	.zero		2


//--------------------- .nv.info                  --------------------------
	.section	.nv.info,"",@"SHT_CUDA_INFO"
	.align	4


	//----- nvinfo : EIATTR_REGCOUNT
	.align		4
        /*0000*/ 	.byte	0x04, 0x2f
        /*0002*/ 	.short	(.L_1 - .L_0)
	.align		4
.L_0:
        /*0004*/ 	.word	index@(_Z9gpu_arithPiS_)
        /*0008*/ 	.word	0x00000010


	//----- nvinfo : EIATTR_FRAME_SIZE
	.align		4
.L_1:
        /*000c*/ 	.byte	0x04, 0x11
        /*000e*/ 	.short	(.L_3 - .L_2)
	.align		4
.L_2:
        /*0010*/ 	.word	index@(_Z9gpu_arithPiS_)
        /*0014*/ 	.word	0x00000000


	//----- nvinfo : EIATTR_MIN_STACK_SIZE
	.align		4
.L_3:
        /*0018*/ 	.byte	0x04, 0x12
        /*001a*/ 	.short	(.L_5 - .L_4)
	.align		4
.L_4:
        /*001c*/ 	.word	index@(_Z9gpu_arithPiS_)
        /*0020*/ 	.word	0x00000000
.L_5:


//--------------------- .nv.compat                --------------------------
	.section	.nv.compat,"",@"SHT_CUDA_COMPAT_INFO"
	.align	4
        /*0000*/ 	.byte	0x02, 0x09, 0x00, 0x00, 0x02, 0x02, 0x01, 0x00, 0x02, 0x05, 0x05, 0x00, 0x03, 0x07, 0x01, 0x01
        /*0010*/ 	.byte	0x02, 0x03, 0x00, 0x00, 0x02, 0x06, 0x01, 0x00, 0x04, 0x0b, 0x08, 0x00, 0x09, 0x00, 0x00, 0x00
        /*0020*/ 	.byte	0x00, 0x00, 0x00, 0x00


//--------------------- .nv.info._Z9gpu_arithPiS_ --------------------------
	.section	.nv.info._Z9gpu_arithPiS_,"",@"SHT_CUDA_INFO"
	.sectionflags	@""
	.align	4


	//----- nvinfo : EIATTR_CUDA_API_VERSION
	.align		4
        /*0000*/ 	.byte	0x04, 0x37
        /*0002*/ 	.short	(.L_7 - .L_6)
.L_6:
        /*0004*/ 	.word	0x00000082


	//----- nvinfo : EIATTR_KPARAM_INFO
	.align		4
.L_7:
        /*0008*/ 	.byte	0x04, 0x17
        /*000a*/ 	.short	(.L_9 - .L_8)
.L_8:
        /*000c*/ 	.word	0x00000000
        /*0010*/ 	.short	0x0001
        /*0012*/ 	.short	0x0008
        /*0014*/ 	.byte	0x00, 0xf5, 0x21, 0x00


	//----- nvinfo : EIATTR_KPARAM_INFO
	.align		4
.L_9:
        /*0018*/ 	.byte	0x04, 0x17
        /*001a*/ 	.short	(.L_11 - .L_10)
.L_10:
        /*001c*/ 	.word	0x00000000
        /*0020*/ 	.short	0x0000
        /*0022*/ 	.short	0x0000
        /*0024*/ 	.byte	0x00, 0xf5, 0x21, 0x00


	//----- nvinfo : EIATTR_SPARSE_MMA_MASK
	.align		4
.L_11:
        /*0028*/ 	.byte	0x03, 0x50
        /*002a*/ 	.short	0x0000


	//----- nvinfo : EIATTR_MAXREG_COUNT
	.align		4
        /*002c*/ 	.byte	0x03, 0x1b
        /*002e*/ 	.short	0x00ff


	//----- nvinfo : EIATTR_MERCURY_ISA_VERSION
	.align		4
        /*0030*/ 	.byte	0x03, 0x5f
        /*0032*/ 	.short	0x0101


	//----- nvinfo : EIATTR_VRC_CTA_INIT_COUNT
	.align		4
        /*0034*/ 	.byte	0x02, 0x4a
	.zero		1
	.zero		1


	//----- nvinfo : EIATTR_EXIT_INSTR_OFFSETS
	.align		4
        /*0038*/ 	.byte	0x04, 0x1c
        /*003a*/ 	.short	(.L_13 - .L_12)


	//   ....[0]....
.L_12:
        /*003c*/ 	.word	0x00000620


	//----- nvinfo : EIATTR_CBANK_PARAM_SIZE
	.align		4
.L_13:
        /*0040*/ 	.byte	0x03, 0x19
        /*0042*/ 	.short	0x0010


	//----- nvinfo : EIATTR_PARAM_CBANK
	.align		4
        /*0044*/ 	.byte	0x04, 0x0a
        /*0046*/ 	.short	(.L_15 - .L_14)
	.align		4
.L_14:
        /*0048*/ 	.word	index@(.nv.constant0._Z9gpu_arithPiS_)
        /*004c*/ 	.short	0x0380
        /*004e*/ 	.short	0x0010


	//----- nvinfo : EIATTR_SW_WAR
	.align		4
.L_15:
        /*0050*/ 	.byte	0x04, 0x36
        /*0052*/ 	.short	(.L_17 - .L_16)
.L_16:
        /*0054*/ 	.word	0x00000008
.L_17:


//--------------------- .nv.callgraph             --------------------------
	.section	.nv.callgraph,"",@"SHT_CUDA_CALLGRAPH"
	.align	4
	.sectionentsize	8
	.align		4
        /*0000*/ 	.word	0x00000000
	.align		4
        /*0004*/ 	.word	0xffffffff
	.align		4
        /*0008*/ 	.word	0x00000000
	.align		4
        /*000c*/ 	.word	0xfffffffe
	.align		4
        /*0010*/ 	.word	0x00000000
	.align		4
        /*0014*/ 	.word	0xfffffffd
	.align		4
        /*0018*/ 	.word	0x00000000
	.align		4
        /*001c*/ 	.word	0xfffffffc


//--------------------- .text._Z9gpu_arithPiS_    --------------------------
	.section	.text._Z9gpu_arithPiS_,"ax",@progbits
	.align	128
        .global         _Z9gpu_arithPiS_
        .type           _Z9gpu_arithPiS_,@function
        .size           _Z9gpu_arithPiS_,(.L_x_2 - _Z9gpu_arithPiS_)
        .other          _Z9gpu_arithPiS_,@"STO_CUDA_ENTRY STV_DEFAULT"
_Z9gpu_arithPiS_:
.text._Z9gpu_arithPiS_:
[----:B------:R-:W-:Y:S01]  /*0000*/  LDC R1, c[0x0][0x37c] ;  /* 0x0000df00ff017b82 */ /* 0x000fe20000000800 */
[----:B------:R-:W0:Y:S07]  /*0010*/  S2R R5, SR_TID.X ;  /* 0x0000000000057919 */ /* 0x000e2e0000002100 */
[----:B------:R-:W0:Y:S01]  /*0020*/  S2UR UR4, SR_CTAID.X ;  /* 0x00000000000479c3 */ /* 0x000e220000002500 */
[----:B------:R-:W1:Y:S07]  /*0030*/  LDCU.64 UR6, c[0x0][0x358] ;  /* 0x00006b00ff0677ac */ /* 0x000e6e0008000a00 */
[----:B------:R-:W0:Y:S08]  /*0040*/  LDC R0, c[0x0][0x360] ;  /* 0x0000d800ff007b82 */ /* 0x000e300000000800 */
[----:B------:R-:W2:Y:S01]  /*0050*/  LDC.64 R2, c[0x0][0x380] ;  /* 0x0000e000ff027b82 */ /* 0x000ea20000000a00 */
[----:B0-----:R-:W-:-:S04]  /*0060*/  IMAD R0, R0, UR4, R5 ;  /* 0x0000000400007c24 */ /* 0x001fc8000f8e0205 */
[----:B--2---:R-:W-:-:S06]  /*0070*/  IMAD.WIDE.U32 R2, R0, 0x4, R2 ;  /* 0x0000000400027825 */ /* 0x004fcc00078e0002 */
[----:B-1----:R-:W2:Y:S01]  /*0080*/  LDG.E R2, desc[UR6][R2.64] ;  /* 0x0000000602027981 */ /* 0x002ea2000c1e1900 */
[----:B------:R-:W-:Y:S02]  /*0090*/  IMAD.MOV.U32 R8, RZ, RZ, RZ ;  /* 0x000000ffff087224 */ /* 0x000fe400078e00ff */
[----:B------:R-:W-:Y:S01]  /*00a0*/  HFMA2 R7, -RZ, RZ, 0, 0 ;  /* 0x00000000ff077431 */ /* 0x000fe200000001ff */
[----:B------:R-:W-:Y:S01]  /*00b0*/  UMOV UR4, URZ ;  /* 0x000000ff00047c82 */ /* 0x000fe20008000000 */
[----:B--2---:R-:W-:Y:S01]  /*00c0*/  IABS R4, R2 ;  /* 0x0000000200047213 */ /* 0x004fe20000000000 */
[----:B------:R-:W-:-:S03]  /*00d0*/  VIADD R3, R2, 0xffffffff ;  /* 0xffffffff02037836 */ /* 0x000fc60000000000 */
[----:B------:R-:W0:Y:S08]  /*00e0*/  I2F.RP R5, R4 ;  /* 0x0000000400057306 */ /* 0x000e300000209400 */
[----:B0-----:R-:W0:Y:S02]  /*00f0*/  MUFU.RCP R5, R5 ;  /* 0x0000000500057308 */ /* 0x001e240000001000 */
[----:B0-----:R-:W-:-:S06]  /*0100*/  VIADD R9, R5, 0xffffffe ;  /* 0x0ffffffe05097836 */ /* 0x001fcc0000000000 */
[----:B------:R-:W0:Y:S02]  /*0110*/  F2I.FTZ.U32.TRUNC.NTZ R9, R9 ;  /* 0x0000000900097305 */ /* 0x000e24000021f000 */
[----:B0-----:R-:W-:-:S04]  /*0120*/  IMAD.MOV R11, RZ, RZ, -R9 ;  /* 0x000000ffff0b7224 */ /* 0x001fc800078e0a09 */
[----:B------:R-:W-:-:S04]  /*0130*/  IMAD R11, R11, R4, RZ ;  /* 0x000000040b0b7224 */ /* 0x000fc800078e02ff */
[----:B------:R-:W-:-:S07]  /*0140*/  IMAD.HI.U32 R8, R9, R11, R8 ;  /* 0x0000000b09087227 */ /* 0x000fce00078e0008 */
.L_x_0:
[----:B------:R-:W-:Y:S01]  /*0150*/  IADD3 R7, PT, PT, R3, R7, RZ ;  /* 0x0000000703077210 */ /* 0x000fe20007ffe0ff */
[----:B------:R-:W-:Y:S01]  /*0160*/  UIADD3 UR4, UPT, UPT, UR4, 0x4, URZ ;  /* 0x0000000404047890 */ /* 0x000fe2000fffe0ff */
[-C--:B------:R-:W-:Y:S02]  /*0170*/  IABS R5, R2.reuse ;  /* 0x0000000200057213 */ /* 0x080fe40000000000 */
[----:B------:R-:W-:Y:S01]  /*0180*/  IABS R6, R2 ;  /* 0x0000000200067213 */ /* 0x000fe20000000000 */
[----:B------:R-:W-:Y:S01]  /*0190*/  IMAD R7, R2, R7, RZ ;  /* 0x0000000702077224 */ /* 0x000fe200078e02ff */
[----:B------:R-:W-:Y:S01]  /*01a0*/  UISETP.NE.AND UP0, UPT, UR4, 0x64, UPT ;  /* 0x000000640400788c */ /* 0x000fe2000bf05270 */
[----:B------:R-:W-:Y:S01]  /*01b0*/  IMAD.MOV R5, RZ, RZ, -R5 ;  /* 0x000000ffff057224 */ /* 0x000fe200078e0a05 */
[----:B------:R-:W0:Y:S02]  /*01c0*/  I2F.RP R10, R6 ;  /* 0x00000006000a7306 */ /* 0x000e240000209400 */
[----:B------:R-:W-:-:S02]  /*01d0*/  IABS R9, R7 ;  /* 0x0000000700097213 */ /* 0x000fc40000000000 */
[----:B------:R-:W-:-:S03]  /*01e0*/  LOP3.LUT R7, R7, R2, RZ, 0x3c, !PT ;  /* 0x0000000207077212 */ /* 0x000fc600078e3cff */
[----:B------:R-:W-:Y:S01]  /*01f0*/  IMAD.HI.U32 R8, R8, R9, RZ ;  /* 0x0000000908087227 */ /* 0x000fe200078e00ff */
[----:B------:R-:W-:Y:S02]  /*0200*/  ISETP.GE.AND P2, PT, R7, RZ, PT ;  /* 0x000000ff0700720c */ /* 0x000fe40003f46270 */
[----:B------:R-:W-:Y:S01]  /*0210*/  LOP3.LUT R7, RZ, R2, RZ, 0x33, !PT ;  /* 0x00000002ff077212 */ /* 0x000fe200078e33ff */
[----:B------:R-:W-:Y:S01]  /*0220*/  IMAD R9, R8, R5, R9 ;  /* 0x0000000508097224 */ /* 0x000fe200078e0209 */
[----:B0-----:R-:W0:Y:S04]  /*0230*/  MUFU.RCP R10, R10 ;  /* 0x0000000a000a7308 */ /* 0x001e280000001000 */
[----:B------:R-:W-:-:S13]  /*0240*/  ISETP.GT.U32.AND P1, PT, R4, R9, PT ;  /* 0x000000090400720c */ /* 0x000fda0003f24070 */
[----:B------:R-:W-:Y:S02]  /*0250*/  @!P1 IMAD.IADD R9, R9, 0x1, -R6 ;  /* 0x0000000109099824 */ /* 0x000fe400078e0a06 */
[----:B------:R-:W-:-:S03]  /*0260*/  @!P1 VIADD R8, R8, 0x1 ;  /* 0x0000000108089836 */ /* 0x000fc60000000000 */
[----:B------:R-:W-:Y:S02]  /*0270*/  ISETP.GE.U32.AND P0, PT, R9, R4, PT ;  /* 0x000000040900720c */ /* 0x000fe40003f06070 */
[----:B0-----:R-:W-:-:S06]  /*0280*/  IADD3 R9, PT, PT, R10, 0xffffffe, RZ ;  /* 0x0ffffffe0a097810 */ /* 0x001fcc0007ffe0ff */
[----:B------:R-:W0:Y:S05]  /*0290*/  F2I.FTZ.U32.TRUNC.NTZ R9, R9 ;  /* 0x0000000900097305 */ /* 0x000e2a000021f000 */
[----:B------:R-:W-:Y:S01]  /*02a0*/  @P0 VIADD R8, R8, 0x1 ;  /* 0x0000000108080836 */ /* 0x000fe20000000000 */
[----:B------:R-:W-:-:S04]  /*02b0*/  ISETP.NE.AND P0, PT, R2, RZ, PT ;  /* 0x000000ff0200720c */ /* 0x000fc80003f05270 */
[----:B------:R-:W-:-:S04]  /*02c0*/  @!P2 IADD3 R8, PT, PT, -R8, RZ, RZ ;  /* 0x000000ff0808a210 */ /* 0x000fc80007ffe1ff */
[----:B------:R-:W-:Y:S01]  /*02d0*/  SEL R8, R7, R8, !P0 ;  /* 0x0000000807087207 */ /* 0x000fe20004000000 */
[----:B0-----:R-:W-:-:S04]  /*02e0*/  IMAD.MOV R13, RZ, RZ, -R9 ;  /* 0x000000ffff0d7224 */ /* 0x001fc800078e0a09 */
[----:B------:R-:W-:Y:S01]  /*02f0*/  IMAD.IADD R11, R3, 0x1, R8 ;  /* 0x00000001030b7824 */ /* 0x000fe200078e0208 */
[----:B------:R-:W-:Y:S01]  /*0300*/  MOV R8, RZ ;  /* 0x000000ff00087202 */ /* 0x000fe20000000f00 */
[----:B------:R-:W-:Y:S02]  /*0310*/  IMAD R13, R13, R6, RZ ;  /* 0x000000060d0d7224 */ /* 0x000fe400078e02ff */
[----:B------:R-:W-:Y:S02]  /*0320*/  IMAD R11, R2, R11, RZ ;  /* 0x0000000b020b7224 */ /* 0x000fe400078e02ff */
[----:B------:R-:W-:-:S03]  /*0330*/  IMAD.HI.U32 R8, R9, R13, R8 ;  /* 0x0000000d09087227 */ /* 0x000fc600078e0008 */
[----:B------:R-:W-:Y:S02]  /*0340*/  IABS R4, R11 ;  /* 0x0000000b00047213 */ /* 0x000fe40000000000 */
[----:B------:R-:W-:-:S03]  /*0350*/  LOP3.LUT R11, R11, R2, RZ, 0x3c, !PT ;  /* 0x000000020b0b7212 */ /* 0x000fc600078e3cff */
[----:B------:R-:W-:Y:S01]  /*0360*/  IMAD.MOV.U32 R9, RZ, RZ, R4 ;  /* 0x000000ffff097224 */ /* 0x000fe200078e0004 */
[----:B------:R-:W-:Y:S01]  /*0370*/  ISETP.GE.AND P3, PT, R11, RZ, PT ;  /* 0x000000ff0b00720c */ /* 0x000fe20003f66270 */
[----:B------:R-:W-:Y:S02]  /*0380*/  IMAD.MOV.U32 R4, RZ, RZ, R6 ;  /* 0x000000ffff047224 */ /* 0x000fe400078e0006 */
[----:B------:R-:W-:-:S04]  /*0390*/  IMAD.HI.U32 R10, R8, R9, RZ ;  /* 0x00000009080a7227 */ /* 0x000fc800078e00ff */
[----:B------:R-:W-:-:S05]  /*03a0*/  IMAD R9, R10, R5, R9 ;  /* 0x000000050a097224 */ /* 0x000fca00078e0209 */
[----:B------:R-:W-:-:S13]  /*03b0*/  ISETP.GT.U32.AND P2, PT, R4, R9, PT ;  /* 0x000000090400720c */ /* 0x000fda0003f44070 */
[----:B------:R-:W-:Y:S01]  /*03c0*/  @!P2 IADD3 R9, PT, PT, R9, -R6, RZ ;  /* 0x800000060909a210 */ /* 0x000fe20007ffe0ff */
[----:B------:R-:W-:-:S03]  /*03d0*/  @!P2 VIADD R10, R10, 0x1 ;  /* 0x000000010a0aa836 */ /* 0x000fc60000000000 */
[----:B------:R-:W-:-:S13]  /*03e0*/  ISETP.GE.U32.AND P1, PT, R9, R4, PT ;  /* 0x000000040900720c */ /* 0x000fda0003f26070 */
[----:B------:R-:W-:-:S05]  /*03f0*/  @P1 VIADD R10, R10, 0x1 ;  /* 0x000000010a0a1836 */ /* 0x000fca0000000000 */
[----:B------:R-:W-:-:S04]  /*0400*/  @!P3 IADD3 R10, PT, PT, -R10, RZ, RZ ;  /* 0x000000ff0a0ab210 */ /* 0x000fc80007ffe1ff */
[----:B------:R-:W-:-:S05]  /*0410*/  SEL R10, R7, R10, !P0 ;  /* 0x0000000a070a7207 */ /* 0x000fca0004000000 */
[----:B------:R-:W-:-:S04]  /*0420*/  IMAD.IADD R9, R3, 0x1, R10 ;  /* 0x0000000103097824 */ /* 0x000fc800078e020a */
[----:B------:R-:W-:-:S05]  /*0430*/  IMAD R9, R2, R9, RZ ;  /* 0x0000000902097224 */ /* 0x000fca00078e02ff */
[----:B------:R-:W-:Y:S02]  /*0440*/  IABS R11, R9 ;  /* 0x00000009000b7213 */ /* 0x000fe40000000000 */
[----:B------:R-:W-:-:S03]  /*0450*/  LOP3.LUT R9, R9, R2, RZ, 0x3c, !PT ;  /* 0x0000000209097212 */ /* 0x000fc600078e3cff */
[----:B------:R-:W-:Y:S01]  /*0460*/  IMAD.HI.U32 R10, R8, R11, RZ ;  /* 0x0000000b080a7227 */ /* 0x000fe200078e00ff */
[----:B------:R-:W-:-:S03]  /*0470*/  ISETP.GE.AND P3, PT, R9, RZ, PT ;  /* 0x000000ff0900720c */ /* 0x000fc60003f66270 */
[----:B------:R-:W-:-:S05]  /*0480*/  IMAD R11, R10, R5, R11 ;  /* 0x000000050a0b7224 */ /* 0x000fca00078e020b */
[----:B------:R-:W-:-:S13]  /*0490*/  ISETP.GT.U32.AND P2, PT, R4, R11, PT ;  /* 0x0000000b0400720c */ /* 0x000fda0003f44070 */
[----:B------:R-:W-:Y:S01]  /*04a0*/  @!P2 IADD3 R11, PT, PT, R11, -R6, RZ ;  /* 0x800000060b0ba210 */ /* 0x000fe20007ffe0ff */
[----:B------:R-:W-:-:S03]  /*04b0*/  @!P2 VIADD R10, R10, 0x1 ;  /* 0x000000010a0aa836 */ /* 0x000fc60000000000 */
[----:B------:R-:W-:-:S13]  /*04c0*/  ISETP.GE.U32.AND P1, PT, R11, R4, PT ;  /* 0x000000040b00720c */ /* 0x000fda0003f26070 */
[----:B------:R-:W-:-:S05]  /*04d0*/  @P1 IADD3 R10, PT, PT, R10, 0x1, RZ ;  /* 0x000000010a0a1810 */ /* 0x000fca0007ffe0ff */
[----:B------:R-:W-:-:S05]  /*04e0*/  @!P3 IMAD.MOV R10, RZ, RZ, -R10 ;  /* 0x000000ffff0ab224 */ /* 0x000fca00078e0a0a */
[----:B------:R-:W-:-:S04]  /*04f0*/  SEL R10, R7, R10, !P0 ;  /* 0x0000000a070a7207 */ /* 0x000fc80004000000 */
[----:B------:R-:W-:-:S05]  /*0500*/  IADD3 R9, PT, PT, R3, R10, RZ ;  /* 0x0000000a03097210 */ /* 0x000fca0007ffe0ff */
[----:B------:R-:W-:-:S05]  /*0510*/  IMAD R9, R2, R9, RZ ;  /* 0x0000000902097224 */ /* 0x000fca00078e02ff */
[----:B------:R-:W-:Y:S02]  /*0520*/  IABS R11, R9 ;  /* 0x00000009000b7213 */ /* 0x000fe40000000000 */
[----:B------:R-:W-:-:S03]  /*0530*/  LOP3.LUT R9, R9, R2, RZ, 0x3c, !PT ;  /* 0x0000000209097212 */ /* 0x000fc600078e3cff */
[----:B------:R-:W-:Y:S01]  /*0540*/  IMAD.HI.U32 R10, R8, R11, RZ ;  /* 0x0000000b080a7227 */ /* 0x000fe200078e00ff */
[----:B------:R-:W-:-:S03]  /*0550*/  ISETP.GE.AND P3, PT, R9, RZ, PT ;  /* 0x000000ff0900720c */ /* 0x000fc60003f66270 */
[----:B------:R-:W-:-:S05]  /*0560*/  IMAD R5, R10, R5, R11 ;  /* 0x000000050a057224 */ /* 0x000fca00078e020b */
[----:B------:R-:W-:-:S13]  /*0570*/  ISETP.GT.U32.AND P2, PT, R4, R5, PT ;  /* 0x000000050400720c */ /* 0x000fda0003f44070 */
[----:B------:R-:W-:Y:S01]  /*0580*/  @!P2 IMAD.IADD R5, R5, 0x1, -R6 ;  /* 0x000000010505a824 */ /* 0x000fe200078e0a06 */
[----:B------:R-:W-:-:S04]  /*0590*/  @!P2 IADD3 R10, PT, PT, R10, 0x1, RZ ;  /* 0x000000010a0aa810 */ /* 0x000fc80007ffe0ff */
[----:B------:R-:W-:-:S13]  /*05a0*/  ISETP.GE.U32.AND P1, PT, R5, R4, PT ;  /* 0x000000040500720c */ /* 0x000fda0003f26070 */
[----:B------:R-:W-:-:S05]  /*05b0*/  @P1 VIADD R10, R10, 0x1 ;  /* 0x000000010a0a1836 */ /* 0x000fca0000000000 */
[----:B------:R-:W-:-:S04]  /*05c0*/  @!P3 IADD3 R10, PT, PT, -R10, RZ, RZ ;  /* 0x000000ff0a0ab210 */ /* 0x000fc80007ffe1ff */
[----:B------:R-:W-:Y:S01]  /*05d0*/  SEL R7, R7, R10, !P0 ;  /* 0x0000000a07077207 */ /* 0x000fe20004000000 */
[----:B------:R-:W-:Y:S06]  /*05e0*/  BRA.U UP0, `(.L_x_0) ;  /* 0xfffffff900d87547 */ /* 0x000fec000b83ffff */
[----:B------:R-:W0:Y:S02]  /*05f0*/  LDC.64 R2, c[0x0][0x388] ;  /* 0x0000e200ff027b82 */ /* 0x000e240000000a00 */
[----:B0-----:R-:W-:-:S05]  /*0600*/  IMAD.WIDE.U32 R2, R0, 0x4, R2 ;  /* 0x0000000400027825 */ /* 0x001fca00078e0002 */
[----:B------:R-:W-:Y:S01]  /*0610*/  STG.E desc[UR6][R2.64], R7 ;  /* 0x0000000702007986 */ /* 0x000fe2000c101906 */
[----:B------:R-:W-:Y:S05]  /*0620*/  EXIT ;  /* 0x000000000000794d */ /* 0x000fea0003800000 */
.L_x_1:
[----:B------:R-:W-:-:S00]  /*0630*/  BRA `(.L_x_1) ;  /* 0xfffffffc00fc7947 */ /* 0x000fc0000383ffff */
[----:B------:R-:W-:-:S00]  /*0640*/  NOP ;  /* 0x0000000000007918 */ /* 0x000fc00000000000 */
        /* <DEDUP_REMOVED lines=11> */
.L_x_2:


//--------------------- .nv.shared.reserved.0     --------------------------
	.section	.nv.shared.reserved.0,"aw",@nobits
	.weak		__nv_reservedSMEM_offset_0_alias
	.size		__nv_reservedSMEM_offset_0_alias, 0, 64
	.other		__nv_reservedSMEM_offset_0_alias,@"STO_CUDA_RESERVED_SHARED STV_DEFAULT"
__nv_reservedSMEM_offset_0_alias:
	.zero		0
	.zero		64


//--------------------- .nv.constant0._Z9gpu_arithPiS_ --------------------------
	.section	.nv.constant0._Z9gpu_arithPiS_,"a",@progbits
	.sectionflags	@""
	.align	4
.nv.constant0._Z9gpu_arithPiS_:
	.zero		912


//--------------------- SYMBOLS --------------------------

	.type		.nv.reservedSmem.offset0,@object
	.size		.nv.reservedSmem.offset0,0x4
